.version 6.5
.target sm_30
.address_size 64

.visible .entry ntid(
	.param .u64 input,
	.param .u64 output
)
{
	.reg .u64 	    in_addr;
    .reg .u64 	    out_addr;
    .reg .u32 	    in_val;
    .reg .u32 	    global_count;

	ld.param.u64 	in_addr, [input];
    ld.param.u64 	out_addr, [output];

    ld.u32          in_val, [in_addr];
    mov.u32         global_count, %ntid.x;
	add.u32		    in_val, in_val, global_count;
    st.u32          [out_addr], in_val;
	ret;
}


// ===== COMPILED SASS (sm_100) =====

	.target	sm_100

	.elftype	@"ET_EXEC"


//--------------------- .note.nv.tkinfo           --------------------------
	.section	.note.nv.tkinfo,"",@"SHT_NOTE"
	.sectionflags	@"SHF_NOTE_NV_TKINFO"
	.tkinfo
        /*0018*/ 	.word	0x00000002
        /*0030*/ 	.string	""
        /*0030*/ 	.string	"ptxas"
        /*0030*/ 	.string	"Cuda compilation tools, release 13.0, V13.0.88"
        /*0030*/ 	.string	"Build cuda_13.0.r13.0/compiler.36424714_0"
        /*0030*/ 	.string	"-arch sm_100 "



//--------------------- .note.nv.cuinfo           --------------------------
	.section	.note.nv.cuinfo,"",@"SHT_NOTE"
	.sectionflags	@"SHF_NOTE_NV_CUINFO"
        /*0018*/ 	.short	0x0002
        /*001a*/ 	.short	0x001e
        /*001c*/ 	.short	0x0082
	.zero		2


//--------------------- .nv.info                  --------------------------
	.section	.nv.info,"",@"SHT_CUDA_INFO"
	.align	4


	//----- nvinfo : EIATTR_REGCOUNT
	.align		4
        /*0000*/ 	.byte	0x04, 0x2f
        /*0002*/ 	.short	(.L_1 - .L_0)
	.align		4
.L_0:
        /*0004*/ 	.word	index@(ntid)
        /*0008*/ 	.word	0x0000000a


	//----- nvinfo : EIATTR_FRAME_SIZE
	.align		4
.L_1:
        /*000c*/ 	.byte	0x04, 0x11
        /*000e*/ 	.short	(.L_3 - .L_2)
	.align		4
.L_2:
        /*0010*/ 	.word	index@(ntid)
        /*0014*/ 	.word	0x00000000


	//----- nvinfo : EIATTR_MIN_STACK_SIZE
	.align		4
.L_3:
        /*0018*/ 	.byte	0x04, 0x12
        /*001a*/ 	.short	(.L_5 - .L_4)
	.align		4
.L_4:
        /*001c*/ 	.word	index@(ntid)
        /*0020*/ 	.word	0x00000000
.L_5:


//--------------------- .nv.compat                --------------------------
	.section	.nv.compat,"",@"SHT_CUDA_COMPAT_INFO"
	.align	4
        /*0000*/ 	.byte	0x02, 0x09, 0x00, 0x00, 0x02, 0x02, 0x01, 0x00, 0x02, 0x05, 0x05, 0x00, 0x03, 0x07, 0x01, 0x01
        /*0010*/ 	.byte	0x02, 0x03, 0x00, 0x00, 0x02, 0x06, 0x01, 0x00, 0x04, 0x0b, 0x08, 0x00, 0x09, 0x00, 0x00, 0x00
        /*0020*/ 	.byte	0x00, 0x00, 0x00, 0x00


//--------------------- .nv.info.ntid             --------------------------
	.section	.nv.info.ntid,"",@"SHT_CUDA_INFO"
	.sectionflags	@""
	.align	4


	//----- nvinfo : EIATTR_CUDA_API_VERSION
	.align		4
        /*0000*/ 	.byte	0x04, 0x37
        /*0002*/ 	.short	(.L_7 - .L_6)
.L_6:
        /*0004*/ 	.word	0x00000082


	//----- nvinfo : EIATTR_KPARAM_INFO
	.align		4
.L_7:
        /*0008*/ 	.byte	0x04, 0x17
        /*000a*/ 	.short	(.L_9 - .L_8)
.L_8:
        /*000c*/ 	.word	0x00000000
        /*0010*/ 	.short	0x0001
        /*0012*/ 	.short	0x0008
        /*0014*/ 	.byte	0x00, 0xf0, 0x21, 0x00


	//----- nvinfo : EIATTR_KPARAM_INFO
	.align		4
.L_9:
        /*0018*/ 	.byte	0x04, 0x17
        /*001a*/ 	.short	(.L_11 - .L_10)
.L_10:
        /*001c*/ 	.word	0x00000000
        /*0020*/ 	.short	0x0000
        /*0022*/ 	.short	0x0000
        /*0024*/ 	.byte	0x00, 0xf0, 0x21, 0x00


	//----- nvinfo : EIATTR_SPARSE_MMA_MASK
	.align		4
.L_11:
        /*0028*/ 	.byte	0x03, 0x50
        /*002a*/ 	.short	0x0000


	//----- nvinfo : EIATTR_MAXREG_COUNT
	.align		4
        /*002c*/ 	.byte	0x03, 0x1b
        /*002e*/ 	.short	0x00ff


	//----- nvinfo : EIATTR_MERCURY_ISA_VERSION
	.align		4
        /*0030*/ 	.byte	0x03, 0x5f
        /*0032*/ 	.short	0x0101


	//----- nvinfo : EIATTR_VRC_CTA_INIT_COUNT
	.align		4
        /*0034*/ 	.byte	0x02, 0x4a
	.zero		1
	.zero		1


	//----- nvinfo : EIATTR_EXIT_INSTR_OFFSETS
	.align		4
        /*0038*/ 	.byte	0x04, 0x1c
        /*003a*/ 	.short	(.L_13 - .L_12)


	//   ....[0]....
.L_12:
        /*003c*/ 	.word	0x00000080


	//----- nvinfo : EIATTR_CBANK_PARAM_SIZE
	.align		4
.L_13:
        /*0040*/ 	.byte	0x03, 0x19
        /*0042*/ 	.short	0x0010


	//----- nvinfo : EIATTR_PARAM_CBANK
	.align		4
        /*0044*/ 	.byte	0x04, 0x0a
        /*0046*/ 	.short	(.L_15 - .L_14)
	.align		4
.L_14:
        /*0048*/ 	.word	index@(.nv.constant0.ntid)
        /*004c*/ 	.short	0x0380
        /*004e*/ 	.short	0x0010


	//----- nvinfo : EIATTR_SW_WAR
	.align		4
.L_15:
        /*0050*/ 	.byte	0x04, 0x36
        /*0052*/ 	.short	(.L_17 - .L_16)
.L_16:
        /*0054*/ 	.word	0x00000008
.L_17:


//--------------------- .nv.callgraph             --------------------------
	.section	.nv.callgraph,"",@"SHT_CUDA_CALLGRAPH"
	.align	4
	.sectionentsize	8
	.align		4
        /*0000*/ 	.word	0x00000000
	.align		4
        /*0004*/ 	.word	0xffffffff
	.align		4
        /*0008*/ 	.word	0x00000000
	.align		4
        /*000c*/ 	.word	0xfffffffe
	.align		4
        /*0010*/ 	.word	0x00000000
	.align		4
        /*0014*/ 	.word	0xfffffffd
	.align		4
        /*0018*/ 	.word	0x00000000
	.align		4
        /*001c*/ 	.word	0xfffffffc


//--------------------- .text.ntid                --------------------------
	.section	.text.ntid,"ax",@progbits
	.align	128
        .global         ntid
        .type           ntid,@function
        .size           ntid,(.L_x_1 - ntid)
        .other          ntid,@"STO_CUDA_ENTRY STV_DEFAULT"
ntid:
.text.ntid:
[----:B------:R-:W-:Y:S08]  /*0000*/  LDC R1, c[0x0][0x37c] ;  /* 0x0000df00ff017b82 */ /* 0x000ff00000000800 */
[----:B------:R-:W0:Y:S01]  /*0010*/  LDC.64 R2, c[0x0][0x380] ;  /* 0x0000e000ff027b82 */ /* 0x000e220000000a00 */
[----:B------:R-:W0:Y:S02]  /*0020*/  LDCU.64 UR4, c[0x0][0x358] ;  /* 0x00006b00ff0477ac */ /* 0x000e240008000a00 */
[----:B0-----:R-:W2:Y:S05]  /*0030*/  LD.E R2, desc[UR4][R2.64] ;  /* 0x0000000402027980 */ /* 0x001eaa000c101900 */
[----:B------:R-:W0:Y:S01]  /*0040*/  LDC.64 R4, c[0x0][0x388] ;  /* 0x0000e200ff047b82 */ /* 0x000e220000000a00 */
[----:B------:R-:W2:Y:S02]  /*0050*/  LDCU UR6, c[0x0][0x360] ;  /* 0x00006c00ff0677ac */ /* 0x000ea40008000800 */
[----:B--2---:R-:W-:-:S05]  /*0060*/  IADD3 R7, PT, PT, R2, UR6, RZ ;  /* 0x0000000602077c10 */ /* 0x004fca000fffe0ff */
[----:B0-----:R-:W-:Y:S01]  /*0070*/  ST.E desc[UR4][R4.64], R7 ;  /* 0x0000000704007985 */ /* 0x001fe2000c101904 */
[----:B------:R-:W-:Y:S05]  /*0080*/  EXIT ;  /* 0x000000000000794d */ /* 0x000fea0003800000 */
.L_x_0:
[----:B------:R-:W-:-:S00]  /*0090*/  BRA `(.L_x_0) ;  /* 0xfffffffc00fc7947 */ /* 0x000fc0000383ffff */
[----:B------:R-:W-:-:S00]  /*00a0*/  NOP ;  /* 0x0000000000007918 */ /* 0x000fc00000000000 */
        /* <DEDUP_REMOVED lines=13> */
.L_x_1:


//--------------------- .nv.shared.reserved.0     --------------------------
	.section	.nv.shared.reserved.0,"aw",@nobits
	.weak		__nv_reservedSMEM_offset_0_alias
	.size		__nv_reservedSMEM_offset_0_alias, 0, 64
	.other		__nv_reservedSMEM_offset_0_alias,@"STO_CUDA_RESERVED_SHARED STV_DEFAULT"
__nv_reservedSMEM_offset_0_alias:
	.zero		0
	.zero		64


//--------------------- .nv.constant0.ntid        --------------------------
	.section	.nv.constant0.ntid,"a",@progbits
	.sectionflags	@""
	.align	4
.nv.constant0.ntid:
	.zero		912


//--------------------- SYMBOLS --------------------------

	.type		.nv.reservedSmem.offset0,@object
	.size		.nv.reservedSmem.offset0,0x4
